//
// Generated by NVIDIA NVVM Compiler
//
// Compiler Build ID: CL-36424714
// Cuda compilation tools, release 13.0, V13.0.88
// Based on NVVM 20.0.0
//

.version 9.0
.target sm_100
.address_size 64

.func _ZN5ShapeD1Ev
(
	.param .b64 _ZN5ShapeD1Ev_param_0
)
;
.func _ZN5ShapeD0Ev
(
	.param .b64 _ZN5ShapeD0Ev_param_0
)
;
.func _ZNK5Shape4DrawEv
(
	.param .b64 _ZNK5Shape4DrawEv_param_0
)
;
.func  (.param .b32 func_retval0) _ZNK5Shape7getTypeEv
(
	.param .b64 _ZNK5Shape7getTypeEv_param_0
)
;
.func _ZN5PointD1Ev
(
	.param .b64 _ZN5PointD1Ev_param_0
)
;
.func _ZN5PointD0Ev
(
	.param .b64 _ZN5PointD0Ev_param_0
)
;
.func  (.param .b32 func_retval0) _ZNK5Point7getTypeEv
(
	.param .b64 _ZNK5Point7getTypeEv_param_0
)
;
.extern .func  (.param .b64 func_retval0) malloc
(
	.param .b64 malloc_param_0
)
;
.extern .func free
(
	.param .b64 free_param_0
)
;
.global .align 8 .u64 _ZTV5Shape[6] = {0, 0, _ZN5ShapeD1Ev, _ZN5ShapeD0Ev, _ZNK5Shape4DrawEv, _ZNK5Shape7getTypeEv};
.global .align 8 .u64 _ZTV5Point[6] = {0, 0, _ZN5PointD1Ev, _ZN5PointD0Ev, _ZNK5Shape4DrawEv, _ZNK5Point7getTypeEv};

.func _ZN5ShapeD1Ev(
	.param .b64 _ZN5ShapeD1Ev_param_0
)
{
	.reg .b64 	%rd<5>;

	ld.param.u64 	%rd1, [_ZN5ShapeD1Ev_param_0];
	mov.u64 	%rd2, _ZTV5Shape;
	cvta.global.u64 	%rd3, %rd2;
	add.s64 	%rd4, %rd3, 16;
	st.u64 	[%rd1], %rd4;
	ret;

}
.func _ZN5ShapeD0Ev(
	.param .b64 _ZN5ShapeD0Ev_param_0
)
{
	.reg .b64 	%rd<5>;

	ld.param.u64 	%rd1, [_ZN5ShapeD0Ev_param_0];
	mov.u64 	%rd2, _ZTV5Shape;
	cvta.global.u64 	%rd3, %rd2;
	add.s64 	%rd4, %rd3, 16;
	st.u64 	[%rd1], %rd4;
	{ // callseq 0, 0
	.param .b64 param0;
	st.param.b64 	[param0], %rd1;
	call.uni 
	free, 
	(
	param0
	);
	} // callseq 0
	ret;

}
.func _ZNK5Shape4DrawEv(
	.param .b64 _ZNK5Shape4DrawEv_param_0
)
{


	ret;

}
.func  (.param .b32 func_retval0) _ZNK5Shape7getTypeEv(
	.param .b64 _ZNK5Shape7getTypeEv_param_0
)
{
	.reg .b32 	%r<2>;

	mov.b32 	%r1, 0;
	st.param.b32 	[func_retval0], %r1;
	ret;

}
.func _ZN5PointD1Ev(
	.param .b64 _ZN5PointD1Ev_param_0
)
{
	.reg .b64 	%rd<5>;

	ld.param.u64 	%rd1, [_ZN5PointD1Ev_param_0];
	mov.u64 	%rd2, _ZTV5Shape;
	cvta.global.u64 	%rd3, %rd2;
	add.s64 	%rd4, %rd3, 16;
	st.u64 	[%rd1], %rd4;
	ret;

}
.func _ZN5PointD0Ev(
	.param .b64 _ZN5PointD0Ev_param_0
)
{
	.reg .b64 	%rd<5>;

	ld.param.u64 	%rd1, [_ZN5PointD0Ev_param_0];
	mov.u64 	%rd2, _ZTV5Shape;
	cvta.global.u64 	%rd3, %rd2;
	add.s64 	%rd4, %rd3, 16;
	st.u64 	[%rd1], %rd4;
	{ // callseq 1, 0
	.param .b64 param0;
	st.param.b64 	[param0], %rd1;
	call.uni 
	free, 
	(
	param0
	);
	} // callseq 1
	ret;

}
.func  (.param .b32 func_retval0) _ZNK5Point7getTypeEv(
	.param .b64 _ZNK5Point7getTypeEv_param_0
)
{
	.reg .b32 	%r<2>;

	mov.b32 	%r1, 1;
	st.param.b32 	[func_retval0], %r1;
	ret;

}
	// .globl	_Z9addKernelPiPKiS1_PP5Shape
.visible .entry _Z9addKernelPiPKiS1_PP5Shape(
	.param .u64 .ptr .align 1 _Z9addKernelPiPKiS1_PP5Shape_param_0,
	.param .u64 .ptr .align 1 _Z9addKernelPiPKiS1_PP5Shape_param_1,
	.param .u64 .ptr .align 1 _Z9addKernelPiPKiS1_PP5Shape_param_2,
	.param .u64 .ptr .align 1 _Z9addKernelPiPKiS1_PP5Shape_param_3
)
{
	.reg .b32 	%r<8>;
	.reg .b64 	%rd<16>;

	ld.param.u64 	%rd1, [_Z9addKernelPiPKiS1_PP5Shape_param_0];
	ld.param.u64 	%rd2, [_Z9addKernelPiPKiS1_PP5Shape_param_1];
	ld.param.u64 	%rd3, [_Z9addKernelPiPKiS1_PP5Shape_param_2];
	ld.param.u64 	%rd4, [_Z9addKernelPiPKiS1_PP5Shape_param_3];
	cvta.to.global.u64 	%rd5, %rd1;
	cvta.to.global.u64 	%rd6, %rd4;
	cvta.to.global.u64 	%rd7, %rd3;
	cvta.to.global.u64 	%rd8, %rd2;
	mov.u32 	%r1, %tid.x;
	mul.wide.u32 	%rd9, %r1, 4;
	add.s64 	%rd10, %rd8, %rd9;
	ld.global.u32 	%r2, [%rd10];
	add.s64 	%rd11, %rd7, %rd9;
	ld.global.u32 	%r3, [%rd11];
	add.s32 	%r4, %r3, %r2;
	ld.global.u64 	%rd12, [%rd6];
	ld.u64 	%rd13, [%rd12];
	ld.u64 	%rd14, [%rd13+24];
	{ // callseq 2, 0
	.param .b64 param0;
	st.param.b64 	[param0], %rd12;
	.param .b32 retval0;
	prototype_2 : .callprototype (.param .b32 _) _ (.param .b64 _);
	call (retval0), 
	%rd14, 
	(
	param0
	)
	, prototype_2;
	ld.param.b32 	%r5, [retval0];
	} // callseq 2
	add.s32 	%r7, %r4, %r5;
	add.s64 	%rd15, %rd5, %rd9;
	st.global.u32 	[%rd15], %r7;
	ret;

}
	// .globl	_Z8newPointPP5Shape
.visible .entry _Z8newPointPP5Shape(
	.param .u64 .ptr .align 1 _Z8newPointPP5Shape_param_0
)
{
	.reg .pred 	%p<2>;
	.reg .b32 	%r<2>;
	.reg .b64 	%rd<8>;

	ld.param.u64 	%rd1, [_Z8newPointPP5Shape_param_0];
	mov.u32 	%r1, %tid.x;
	setp.ne.s32 	%p1, %r1, 0;
	@%p1 bra 	$L__BB8_2;
	cvta.to.global.u64 	%rd2, %rd1;
	{ // callseq 3, 0
	.param .b64 param0;
	st.param.b64 	[param0], 8;
	.param .b64 retval0;
	call.uni (retval0), 
	malloc, 
	(
	param0
	);
	ld.param.b64 	%rd3, [retval0];
	} // callseq 3
	mov.u64 	%rd5, _ZTV5Point;
	cvta.global.u64 	%rd6, %rd5;
	add.s64 	%rd7, %rd6, 16;
	st.u64 	[%rd3], %rd7;
	st.global.u64 	[%rd2], %rd3;
$L__BB8_2:
	ret;

}
	// .globl	_Z11deletePointPP5Shape
.visible .entry _Z11deletePointPP5Shape(
	.param .u64 .ptr .align 1 _Z11deletePointPP5Shape_param_0
)
{
	.reg .pred 	%p<3>;
	.reg .b32 	%r<2>;
	.reg .b64 	%rd<6>;

	ld.param.u64 	%rd2, [_Z11deletePointPP5Shape_param_0];
	mov.u32 	%r1, %tid.x;
	setp.ne.s32 	%p1, %r1, 0;
	@%p1 bra 	$L__BB9_3;
	cvta.to.global.u64 	%rd3, %rd2;
	ld.global.u64 	%rd1, [%rd3];
	setp.eq.s64 	%p2, %rd1, 0;
	@%p2 bra 	$L__BB9_3;
	ld.u64 	%rd4, [%rd1];
	ld.u64 	%rd5, [%rd4+8];
	{ // callseq 4, 0
	.param .b64 param0;
	st.param.b64 	[param0], %rd1;
	prototype_4 : .callprototype ()_ (.param .b64 _);
	call 
	%rd5, 
	(
	param0
	)
	, prototype_4;
	} // callseq 4
$L__BB9_3:
	ret;

}


// ===== COMPILED SASS (sm_100) =====

	.target	sm_100

	.elftype	@"ET_EXEC"


//--------------------- .note.nv.tkinfo           --------------------------
	.section	.note.nv.tkinfo,"",@"SHT_NOTE"
	.sectionflags	@"SHF_NOTE_NV_TKINFO"
	.tkinfo
        /*0018*/ 	.word	0x00000002
        /*0030*/ 	.string	""
        /*0030*/ 	.string	"ptxas"
        /*0030*/ 	.string	"Cuda compilation tools, release 13.0, V13.0.88"
        /*0030*/ 	.string	"Build cuda_13.0.r13.0/compiler.36424714_0"
        /*0030*/ 	.string	"-arch sm_100 -m 64 "



//--------------------- .note.nv.cuinfo           --------------------------
	.section	.note.nv.cuinfo,"",@"SHT_NOTE"
	.sectionflags	@"SHF_NOTE_NV_CUINFO"
        /*0018*/ 	.short	0x0002
        /*001a*/ 	.short	0x0064
        /*001c*/ 	.short	0x0082
	.zero		2


//--------------------- .nv.info                  --------------------------
	.section	.nv.info,"",@"SHT_CUDA_INFO"
	.align	4


	//----- nvinfo : EIATTR_REGCOUNT
	.align		4
        /*0000*/ 	.byte	0x04, 0x2f
        /*0002*/ 	.short	(.L_3 - .L_2)
	.align		4
.L_2:
        /*0004*/ 	.word	index@(_Z11deletePointPP5Shape)
        /*0008*/ 	.word	0x00000018


	//----- nvinfo : EIATTR_FRAME_SIZE
	.align		4
.L_3:
        /*000c*/ 	.byte	0x04, 0x11
        /*000e*/ 	.short	(.L_5 - .L_4)
	.align		4
.L_4:
        /*0010*/ 	.word	index@($_Z11deletePointPP5Shape$_ZNK5Shape7getTypeEv)
        /*0014*/ 	.word	0x00000010


	//----- nvinfo : EIATTR_FRAME_SIZE
	.align		4
.L_5:
        /*0018*/ 	.byte	0x04, 0x11
        /*001a*/ 	.short	(.L_7 - .L_6)
	.align		4
.L_6:
        /*001c*/ 	.word	index@($_Z11deletePointPP5Shape$_ZNK5Shape4DrawEv)
        /*0020*/ 	.word	0x00000010


	//----- nvinfo : EIATTR_FRAME_SIZE
	.align		4
.L_7:
        /*0024*/ 	.byte	0x04, 0x11
        /*0026*/ 	.short	(.L_9 - .L_8)
	.align		4
.L_8:
        /*0028*/ 	.word	index@($_Z11deletePointPP5Shape$_ZNK5Point7getTypeEv)
        /*002c*/ 	.word	0x00000010


	//----- nvinfo : EIATTR_FRAME_SIZE
	.align		4
.L_9:
        /*0030*/ 	.byte	0x04, 0x11
        /*0032*/ 	.short	(.L_11 - .L_10)
	.align		4
.L_10:
        /*0034*/ 	.word	index@($_Z11deletePointPP5Shape$_ZN5ShapeD1Ev)
        /*0038*/ 	.word	0x00000010


	//----- nvinfo : EIATTR_FRAME_SIZE
	.align		4
.L_11:
        /*003c*/ 	.byte	0x04, 0x11
        /*003e*/ 	.short	(.L_13 - .L_12)
	.align		4
.L_12:
        /*0040*/ 	.word	index@($_Z11deletePointPP5Shape$_ZN5ShapeD0Ev)
        /*0044*/ 	.word	0x00000010


	//----- nvinfo : EIATTR_FRAME_SIZE
	.align		4
.L_13:
        /*0048*/ 	.byte	0x04, 0x11
        /*004a*/ 	.short	(.L_15 - .L_14)
	.align		4
.L_14:
        /*004c*/ 	.word	index@($_Z11deletePointPP5Shape$_ZN5PointD1Ev)
        /*0050*/ 	.word	0x00000010


	//----- nvinfo : EIATTR_FRAME_SIZE
	.align		4
.L_15:
        /*0054*/ 	.byte	0x04, 0x11
        /*0056*/ 	.short	(.L_17 - .L_16)
	.align		4
.L_16:
        /*0058*/ 	.word	index@($_Z11deletePointPP5Shape$_ZN5PointD0Ev)
        /*005c*/ 	.word	0x00000010


	//----- nvinfo : EIATTR_FRAME_SIZE
	.align		4
.L_17:
        /*0060*/ 	.byte	0x04, 0x11
        /*0062*/ 	.short	(.L_19 - .L_18)
	.align		4
.L_18:
        /*0064*/ 	.word	index@(_Z11deletePointPP5Shape)
        /*0068*/ 	.word	0x00000010


	//----- nvinfo : EIATTR_REGCOUNT
	.align		4
.L_19:
        /*006c*/ 	.byte	0x04, 0x2f
        /*006e*/ 	.short	(.L_21 - .L_20)
	.align		4
.L_20:
        /*0070*/ 	.word	index@(_Z9addKernelPiPKiS1_PP5Shape)
        /*0074*/ 	.word	0x00000018


	//----- nvinfo : EIATTR_FRAME_SIZE
	.align		4
.L_21:
        /*0078*/ 	.byte	0x04, 0x11
        /*007a*/ 	.short	(.L_23 - .L_22)
	.align		4
.L_22:
        /*007c*/ 	.word	index@($_Z9addKernelPiPKiS1_PP5Shape$_ZNK5Shape7getTypeEv)
        /*0080*/ 	.word	0x00000000


	//----- nvinfo : EIATTR_FRAME_SIZE
	.align		4
.L_23:
        /*0084*/ 	.byte	0x04, 0x11
        /*0086*/ 	.short	(.L_25 - .L_24)
	.align		4
.L_24:
        /*0088*/ 	.word	index@($_Z9addKernelPiPKiS1_PP5Shape$_ZNK5Shape4DrawEv)
        /*008c*/ 	.word	0x00000000


	//----- nvinfo : EIATTR_FRAME_SIZE
	.align		4
.L_25:
        /*0090*/ 	.byte	0x04, 0x11
        /*0092*/ 	.short	(.L_27 - .L_26)
	.align		4
.L_26:
        /*0094*/ 	.word	index@($_Z9addKernelPiPKiS1_PP5Shape$_ZNK5Point7getTypeEv)
        /*0098*/ 	.word	0x00000000


	//----- nvinfo : EIATTR_FRAME_SIZE
	.align		4
.L_27:
        /*009c*/ 	.byte	0x04, 0x11
        /*009e*/ 	.short	(.L_29 - .L_28)
	.align		4
.L_28:
        /*00a0*/ 	.word	index@($_Z9addKernelPiPKiS1_PP5Shape$_ZN5ShapeD1Ev)
        /*00a4*/ 	.word	0x00000000


	//----- nvinfo : EIATTR_FRAME_SIZE
	.align		4
.L_29:
        /*00a8*/ 	.byte	0x04, 0x11
        /*00aa*/ 	.short	(.L_31 - .L_30)
	.align		4
.L_30:
        /*00ac*/ 	.word	index@($_Z9addKernelPiPKiS1_PP5Shape$_ZN5ShapeD0Ev)
        /*00b0*/ 	.word	0x00000000


	//----- nvinfo : EIATTR_FRAME_SIZE
	.align		4
.L_31:
        /*00b4*/ 	.byte	0x04, 0x11
        /*00b6*/ 	.short	(.L_33 - .L_32)
	.align		4
.L_32:
        /*00b8*/ 	.word	index@($_Z9addKernelPiPKiS1_PP5Shape$_ZN5PointD1Ev)
        /*00bc*/ 	.word	0x00000000


	//----- nvinfo : EIATTR_FRAME_SIZE
	.align		4
.L_33:
        /*00c0*/ 	.byte	0x04, 0x11
        /*00c2*/ 	.short	(.L_35 - .L_34)
	.align		4
.L_34:
        /*00c4*/ 	.word	index@($_Z9addKernelPiPKiS1_PP5Shape$_ZN5PointD0Ev)
        /*00c8*/ 	.word	0x00000000


	//----- nvinfo : EIATTR_FRAME_SIZE
	.align		4
.L_35:
        /*00cc*/ 	.byte	0x04, 0x11
        /*00ce*/ 	.short	(.L_37 - .L_36)
	.align		4
.L_36:
        /*00d0*/ 	.word	index@(_Z9addKernelPiPKiS1_PP5Shape)
        /*00d4*/ 	.word	0x00000000


	//----- nvinfo : EIATTR_REGCOUNT
	.align		4
.L_37:
        /*00d8*/ 	.byte	0x04, 0x2f
        /*00da*/ 	.short	(.L_39 - .L_38)
	.align		4
.L_38:
        /*00dc*/ 	.word	index@(_Z8newPointPP5Shape)
        /*00e0*/ 	.word	0x00000018


	//----- nvinfo : EIATTR_FRAME_SIZE
	.align		4
.L_39:
        /*00e4*/ 	.byte	0x04, 0x11
        /*00e6*/ 	.short	(.L_41 - .L_40)
	.align		4
.L_40:
        /*00e8*/ 	.word	index@($_Z8newPointPP5Shape$_ZNK5Shape7getTypeEv)
        /*00ec*/ 	.word	0x00000000


	//----- nvinfo : EIATTR_FRAME_SIZE
	.align		4
.L_41:
        /*00f0*/ 	.byte	0x04, 0x11
        /*00f2*/ 	.short	(.L_43 - .L_42)
	.align		4
.L_42:
        /*00f4*/ 	.word	index@($_Z8newPointPP5Shape$_ZNK5Shape4DrawEv)
        /*00f8*/ 	.word	0x00000000


	//----- nvinfo : EIATTR_FRAME_SIZE
	.align		4
.L_43:
        /*00fc*/ 	.byte	0x04, 0x11
        /*00fe*/ 	.short	(.L_45 - .L_44)
	.align		4
.L_44:
        /*0100*/ 	.word	index@($_Z8newPointPP5Shape$_ZNK5Point7getTypeEv)
        /*0104*/ 	.word	0x00000000


	//----- nvinfo : EIATTR_FRAME_SIZE
	.align		4
.L_45:
        /*0108*/ 	.byte	0x04, 0x11
        /*010a*/ 	.short	(.L_47 - .L_46)
	.align		4
.L_46:
        /*010c*/ 	.word	index@($_Z8newPointPP5Shape$_ZN5ShapeD1Ev)
        /*0110*/ 	.word	0x00000000


	//----- nvinfo : EIATTR_FRAME_SIZE
	.align		4
.L_47:
        /*0114*/ 	.byte	0x04, 0x11
        /*0116*/ 	.short	(.L_49 - .L_48)
	.align		4
.L_48:
        /*0118*/ 	.word	index@($_Z8newPointPP5Shape$_ZN5ShapeD0Ev)
        /*011c*/ 	.word	0x00000000


	//----- nvinfo : EIATTR_FRAME_SIZE
	.align		4
.L_49:
        /*0120*/ 	.byte	0x04, 0x11
        /*0122*/ 	.short	(.L_51 - .L_50)
	.align		4
.L_50:
        /*0124*/ 	.word	index@($_Z8newPointPP5Shape$_ZN5PointD1Ev)
        /*0128*/ 	.word	0x00000000


	//----- nvinfo : EIATTR_FRAME_SIZE
	.align		4
.L_51:
        /*012c*/ 	.byte	0x04, 0x11
        /*012e*/ 	.short	(.L_53 - .L_52)
	.align		4
.L_52:
        /*0130*/ 	.word	index@($_Z8newPointPP5Shape$_ZN5PointD0Ev)
        /*0134*/ 	.word	0x00000000


	//----- nvinfo : EIATTR_FRAME_SIZE
	.align		4
.L_53:
        /*0138*/ 	.byte	0x04, 0x11
        /*013a*/ 	.short	(.L_55 - .L_54)
	.align		4
.L_54:
        /*013c*/ 	.word	index@(_Z8newPointPP5Shape)
        /*0140*/ 	.word	0x00000000


	//----- nvinfo : EIATTR_MIN_STACK_SIZE
	.align		4
.L_55:
        /*0144*/ 	.byte	0x04, 0x12
        /*0146*/ 	.short	(.L_57 - .L_56)
	.align		4
.L_56:
        /*0148*/ 	.word	index@(_Z8newPointPP5Shape)
        /*014c*/ 	.word	0x00000000


	//----- nvinfo : EIATTR_MIN_STACK_SIZE
	.align		4
.L_57:
        /*0150*/ 	.byte	0x04, 0x12
        /*0152*/ 	.short	(.L_59 - .L_58)
	.align		4
.L_58:
        /*0154*/ 	.word	index@(_Z9addKernelPiPKiS1_PP5Shape)
        /*0158*/ 	.word	0x00000000


	//----- nvinfo : EIATTR_MIN_STACK_SIZE
	.align		4
.L_59:
        /*015c*/ 	.byte	0x04, 0x12
        /*015e*/ 	.short	(.L_61 - .L_60)
	.align		4
.L_60:
        /*0160*/ 	.word	index@(_Z11deletePointPP5Shape)
        /*0164*/ 	.word	0x00000010
.L_61:


//--------------------- .nv.compat                --------------------------
	.section	.nv.compat,"",@"SHT_CUDA_COMPAT_INFO"
	.align	4
        /*0000*/ 	.byte	0x02, 0x09, 0x00, 0x00, 0x02, 0x02, 0x01, 0x00, 0x02, 0x05, 0x05, 0x00, 0x03, 0x07, 0x01, 0x01
        /*0010*/ 	.byte	0x02, 0x03, 0x00, 0x00, 0x02, 0x06, 0x01, 0x00, 0x04, 0x0b, 0x08, 0x00, 0x09, 0x00, 0x00, 0x00
        /*0020*/ 	.byte	0x00, 0x00, 0x00, 0x00


//--------------------- .nv.info._Z8newPointPP5Shape --------------------------
	.section	.nv.info._Z8newPointPP5Shape,"",@"SHT_CUDA_INFO"
	.sectionflags	@""
	.align	4


	//----- nvinfo : EIATTR_CUDA_API_VERSION
	.align		4
        /*0000*/ 	.byte	0x04, 0x37
        /*0002*/ 	.short	(.L_63 - .L_62)
.L_62:
        /*0004*/ 	.word	0x00000082


	//----- nvinfo : EIATTR_KPARAM_INFO
	.align		4
.L_63:
        /*0008*/ 	.byte	0x04, 0x17
        /*000a*/ 	.short	(.L_65 - .L_64)
.L_64:
        /*000c*/ 	.word	0x00000000
        /*0010*/ 	.short	0x0000
        /*0012*/ 	.short	0x0000
        /*0014*/ 	.byte	0x00, 0xf5, 0x21, 0x00


	//----- nvinfo : EIATTR_SPARSE_MMA_MASK
	.align		4
.L_65:
        /*0018*/ 	.byte	0x03, 0x50
        /*001a*/ 	.short	0x0000


	//----- nvinfo : EIATTR_MAXREG_COUNT
	.align		4
        /*001c*/ 	.byte	0x03, 0x1b
        /*001e*/ 	.short	0x00ff


	//----- nvinfo : EIATTR_EXTERNS
	.align		4
        /*0020*/ 	.byte	0x04, 0x0f
        /*0022*/ 	.short	(.L_67 - .L_66)


	//   ....[0]....
	.align		4
.L_66:
        /*0024*/ 	.word	index@(malloc)


	//   ....[1]....
	.align		4
        /*0028*/ 	.word	index@(free)


	//----- nvinfo : EIATTR_MERCURY_ISA_VERSION
	.align		4
.L_67:
        /*002c*/ 	.byte	0x03, 0x5f
        /*002e*/ 	.short	0x0101


	//----- nvinfo : EIATTR_VRC_CTA_INIT_COUNT
	.align		4
        /*0030*/ 	.byte	0x02, 0x4a
	.zero		1
	.zero		1


	//----- nvinfo : EIATTR_SYSCALL_OFFSETS
	.align		4
        /*0034*/ 	.byte	0x04, 0x46
        /*0036*/ 	.short	(.L_69 - .L_68)


	//   ....[0]....
.L_68:
        /*0038*/ 	.word	0x000000a0


	//   ....[1]....
        /*003c*/ 	.word	0x00000280


	//   ....[2]....
        /*0040*/ 	.word	0x00000520


	//----- nvinfo : EIATTR_EXIT_INSTR_OFFSETS
	.align		4
.L_69:
        /*0044*/ 	.byte	0x04, 0x1c
        /*0046*/ 	.short	(.L_71 - .L_70)


	//   ....[0]....
.L_70:
        /*0048*/ 	.word	0x00000030


	//   ....[1]....
        /*004c*/ 	.word	0x00000130


	//----- nvinfo : EIATTR_CRS_STACK_SIZE
	.align		4
.L_71:
        /*0050*/ 	.byte	0x04, 0x1e
        /*0052*/ 	.short	(.L_73 - .L_72)
.L_72:
        /*0054*/ 	.word	0x00000000


	//----- nvinfo : EIATTR_CBANK_PARAM_SIZE
	.align		4
.L_73:
        /*0058*/ 	.byte	0x03, 0x19
        /*005a*/ 	.short	0x0008


	//----- nvinfo : EIATTR_PARAM_CBANK
	.align		4
        /*005c*/ 	.byte	0x04, 0x0a
        /*005e*/ 	.short	(.L_75 - .L_74)
	.align		4
.L_74:
        /*0060*/ 	.word	index@(.nv.constant0._Z8newPointPP5Shape)
        /*0064*/ 	.short	0x0380
        /*0066*/ 	.short	0x0008


	//----- nvinfo : EIATTR_SW_WAR
	.align		4
.L_75:
        /*0068*/ 	.byte	0x04, 0x36
        /*006a*/ 	.short	(.L_77 - .L_76)
.L_76:
        /*006c*/ 	.word	0x00000008
.L_77:


//--------------------- .nv.info._Z9addKernelPiPKiS1_PP5Shape --------------------------
	.section	.nv.info._Z9addKernelPiPKiS1_PP5Shape,"",@"SHT_CUDA_INFO"
	.sectionflags	@""
	.align	4


	//----- nvinfo : EIATTR_CUDA_API_VERSION
	.align		4
        /*0000*/ 	.byte	0x04, 0x37
        /*0002*/ 	.short	(.L_79 - .L_78)
.L_78:
        /*0004*/ 	.word	0x00000082


	//----- nvinfo : EIATTR_KPARAM_INFO
	.align		4
.L_79:
        /*0008*/ 	.byte	0x04, 0x17
        /*000a*/ 	.short	(.L_81 - .L_80)
.L_80:
        /*000c*/ 	.word	0x00000000
        /*0010*/ 	.short	0x0003
        /*0012*/ 	.short	0x0018
        /*0014*/ 	.byte	0x00, 0xf5, 0x21, 0x00


	//----- nvinfo : EIATTR_KPARAM_INFO
	.align		4
.L_81:
        /*0018*/ 	.byte	0x04, 0x17
        /*001a*/ 	.short	(.L_83 - .L_82)
.L_82:
        /*001c*/ 	.word	0x00000000
        /*0020*/ 	.short	0x0002
        /*0022*/ 	.short	0x0010
        /*0024*/ 	.byte	0x00, 0xf5, 0x21, 0x00


	//----- nvinfo : EIATTR_KPARAM_INFO
	.align		4
.L_83:
        /*0028*/ 	.byte	0x04, 0x17
        /*002a*/ 	.short	(.L_85 - .L_84)
.L_84:
        /*002c*/ 	.word	0x00000000
        /*0030*/ 	.short	0x0001
        /*0032*/ 	.short	0x0008
        /*0034*/ 	.byte	0x00, 0xf5, 0x21, 0x00


	//----- nvinfo : EIATTR_KPARAM_INFO
	.align		4
.L_85:
        /*0038*/ 	.byte	0x04, 0x17
        /*003a*/ 	.short	(.L_87 - .L_86)
.L_86:
        /*003c*/ 	.word	0x00000000
        /*0040*/ 	.short	0x0000
        /*0042*/ 	.short	0x0000
        /*0044*/ 	.byte	0x00, 0xf5, 0x21, 0x00


	//----- nvinfo : EIATTR_SPARSE_MMA_MASK
	.align		4
.L_87:
        /*0048*/ 	.byte	0x03, 0x50
        /*004a*/ 	.short	0x0000


	//----- nvinfo : EIATTR_MAXREG_COUNT
	.align		4
        /*004c*/ 	.byte	0x03, 0x1b
        /*004e*/ 	.short	0x00ff


	//----- nvinfo : EIATTR_EXTERNS
	.align		4
        /*0050*/ 	.byte	0x04, 0x0f
        /*0052*/ 	.short	(.L_89 - .L_88)


	//   ....[0]....
	.align		4
.L_88:
        /*0054*/ 	.word	index@(free)


	//----- nvinfo : EIATTR_MERCURY_ISA_VERSION
	.align		4
.L_89:
        /*0058*/ 	.byte	0x03, 0x5f
        /*005a*/ 	.short	0x0101


	//----- nvinfo : EIATTR_VRC_CTA_INIT_COUNT
	.align		4
        /*005c*/ 	.byte	0x02, 0x4a
	.zero		1
	.zero		1


	//----- nvinfo : EIATTR_SYSCALL_OFFSETS
	.align		4
        /*0060*/ 	.byte	0x04, 0x46
        /*0062*/ 	.short	(.L_91 - .L_90)


	//   ....[0]....
.L_90:
        /*0064*/ 	.word	0x000002a0


	//   ....[1]....
        /*0068*/ 	.word	0x00000540


	//----- nvinfo : EIATTR_EXIT_INSTR_OFFSETS
	.align		4
.L_91:
        /*006c*/ 	.byte	0x04, 0x1c
        /*006e*/ 	.short	(.L_93 - .L_92)


	//   ....[0]....
.L_92:
        /*0070*/ 	.word	0x00000150


	//----- nvinfo : EIATTR_CRS_STACK_SIZE
	.align		4
.L_93:
        /*0074*/ 	.byte	0x04, 0x1e
        /*0076*/ 	.short	(.L_95 - .L_94)
.L_94:
        /*0078*/ 	.word	0x00000000


	//----- nvinfo : EIATTR_CBANK_PARAM_SIZE
	.align		4
.L_95:
        /*007c*/ 	.byte	0x03, 0x19
        /*007e*/ 	.short	0x0020


	//----- nvinfo : EIATTR_PARAM_CBANK
	.align		4
        /*0080*/ 	.byte	0x04, 0x0a
        /*0082*/ 	.short	(.L_97 - .L_96)
	.align		4
.L_96:
        /*0084*/ 	.word	index@(.nv.constant0._Z9addKernelPiPKiS1_PP5Shape)
        /*0088*/ 	.short	0x0380
        /*008a*/ 	.short	0x0020


	//----- nvinfo : EIATTR_SW_WAR
	.align		4
.L_97:
        /*008c*/ 	.byte	0x04, 0x36
        /*008e*/ 	.short	(.L_99 - .L_98)
.L_98:
        /*0090*/ 	.word	0x00000008
.L_99:


//--------------------- .nv.info._Z11deletePointPP5Shape --------------------------
	.section	.nv.info._Z11deletePointPP5Shape,"",@"SHT_CUDA_INFO"
	.sectionflags	@""
	.align	4


	//----- nvinfo : EIATTR_CUDA_API_VERSION
	.align		4
        /*0000*/ 	.byte	0x04, 0x37
        /*0002*/ 	.short	(.L_101 - .L_100)
.L_100:
        /*0004*/ 	.word	0x00000082


	//----- nvinfo : EIATTR_KPARAM_INFO
	.align		4
.L_101:
        /*0008*/ 	.byte	0x04, 0x17
        /*000a*/ 	.short	(.L_103 - .L_102)
.L_102:
        /*000c*/ 	.word	0x00000000
        /*0010*/ 	.short	0x0000
        /*0012*/ 	.short	0x0000
        /*0014*/ 	.byte	0x00, 0xf5, 0x21, 0x00


	//----- nvinfo : EIATTR_SPARSE_MMA_MASK
	.align		4
.L_103:
        /*0018*/ 	.byte	0x03, 0x50
        /*001a*/ 	.short	0x0000


	//----- nvinfo : EIATTR_MAXREG_COUNT
	.align		4
        /*001c*/ 	.byte	0x03, 0x1b
        /*001e*/ 	.short	0x00ff


	//----- nvinfo : EIATTR_EXTERNS
	.align		4
        /*0020*/ 	.byte	0x04, 0x0f
        /*0022*/ 	.short	(.L_105 - .L_104)


	//   ....[0]....
	.align		4
.L_104:
        /*0024*/ 	.word	index@(free)


	//----- nvinfo : EIATTR_MERCURY_ISA_VERSION
	.align		4
.L_105:
        /*0028*/ 	.byte	0x03, 0x5f
        /*002a*/ 	.short	0x0101


	//----- nvinfo : EIATTR_VRC_CTA_INIT_COUNT
	.align		4
        /*002c*/ 	.byte	0x02, 0x4a
	.zero		1
	.zero		1


	//----- nvinfo : EIATTR_SYSCALL_OFFSETS
	.align		4
        /*0030*/ 	.byte	0x04, 0x46
        /*0032*/ 	.short	(.L_107 - .L_106)


	//   ....[0]....
.L_106:
        /*0034*/ 	.word	0x00000290


	//   ....[1]....
        /*0038*/ 	.word	0x00000530


	//----- nvinfo : EIATTR_EXIT_INSTR_OFFSETS
	.align		4
.L_107:
        /*003c*/ 	.byte	0x04, 0x1c
        /*003e*/ 	.short	(.L_109 - .L_108)


	//   ....[0]....
.L_108:
        /*0040*/ 	.word	0x00000030


	//   ....[1]....
        /*0044*/ 	.word	0x00000090


	//   ....[2]....
        /*0048*/ 	.word	0x00000140


	//----- nvinfo : EIATTR_CRS_STACK_SIZE
	.align		4
.L_109:
        /*004c*/ 	.byte	0x04, 0x1e
        /*004e*/ 	.short	(.L_111 - .L_110)
.L_110:
        /*0050*/ 	.word	0x00000000


	//----- nvinfo : EIATTR_CBANK_PARAM_SIZE
	.align		4
.L_111:
        /*0054*/ 	.byte	0x03, 0x19
        /*0056*/ 	.short	0x0008


	//----- nvinfo : EIATTR_PARAM_CBANK
	.align		4
        /*0058*/ 	.byte	0x04, 0x0a
        /*005a*/ 	.short	(.L_113 - .L_112)
	.align		4
.L_112:
        /*005c*/ 	.word	index@(.nv.constant0._Z11deletePointPP5Shape)
        /*0060*/ 	.short	0x0380
        /*0062*/ 	.short	0x0008


	//----- nvinfo : EIATTR_SW_WAR
	.align		4
.L_113:
        /*0064*/ 	.byte	0x04, 0x36
        /*0066*/ 	.short	(.L_115 - .L_114)
.L_114:
        /*0068*/ 	.word	0x00000008
.L_115:


//--------------------- .nv.callgraph             --------------------------
	.section	.nv.callgraph,"",@"SHT_CUDA_CALLGRAPH"
	.align	4
	.sectionentsize	8
	.align		4
        /*0000*/ 	.word	0x00000000
	.align		4
        /*0004*/ 	.word	0xffffffff
	.align		4
        /*0008*/ 	.word	index@(_Z8newPointPP5Shape)
	.align		4
        /*000c*/ 	.word	index@(free)
	.align		4
        /*0010*/ 	.word	index@(_Z8newPointPP5Shape)
	.align		4
        /*0014*/ 	.word	index@(malloc)
	.align		4
        /*0018*/ 	.word	index@(_Z9addKernelPiPKiS1_PP5Shape)
	.align		4
        /*001c*/ 	.word	index@(free)
	.align		4
        /*0020*/ 	.word	index@(_Z11deletePointPP5Shape)
	.align		4
        /*0024*/ 	.word	index@(free)
	.align		4
        /*0028*/ 	.word	0x00000000
	.align		4
        /*002c*/ 	.word	0xfffffffe
	.align		4
        /*0030*/ 	.word	0x00000000
	.align		4
        /*0034*/ 	.word	0xfffffffd
	.align		4
        /*0038*/ 	.word	0x00000000
	.align		4
        /*003c*/ 	.word	0xfffffffc


//--------------------- .nv.constant4             --------------------------
	.section	.nv.constant4,"a",@progbits
	.align	8
	.align		8
.nv.constant4:
        /*0000*/ 	.dword	malloc
	.align		8
        /*0008*/ 	.dword	free
	.align		8
        /*0010*/ 	.dword	_ZTV5Shape
	.align		8
        /*0018*/ 	.dword	_ZTV5Point


//--------------------- .nv.constant2._Z8newPointPP5Shape --------------------------
	.section	.nv.constant2._Z8newPointPP5Shape,"a",@progbits
	.sectionflags	@""
	.align	4
.nv.constant2._Z8newPointPP5Shape:
        /*0000*/ 	.byte	0x01, 0x00, 0x00, 0x00, 0x00, 0x00, 0x00, 0x00, 0x00, 0x03, 0x00, 0x00, 0x00, 0x00, 0x00, 0x00
        /*0010*/ 	.byte	0x40, 0x01, 0x00, 0x00, 0x00, 0x00, 0x00, 0x00, 0xa0, 0x06, 0x00, 0x00, 0x00, 0x00, 0x00, 0x00
        /*0020*/ 	.byte	0x80, 0x06, 0x00, 0x00, 0x00, 0x00, 0x00, 0x00, 0xa0, 0x05, 0x00, 0x00, 0x00, 0x00, 0x00, 0x00
        /*0030*/ 	.byte	0xe0, 0x03, 0x00, 0x00, 0x00, 0x00, 0x00, 0x00, 0xb0, 0x06, 0x00, 0x00, 0x00, 0x00, 0x00, 0x00


//--------------------- .nv.constant2._Z9addKernelPiPKiS1_PP5Shape --------------------------
	.section	.nv.constant2._Z9addKernelPiPKiS1_PP5Shape,"a",@progbits
	.sectionflags	@""
	.align	4
.nv.constant2._Z9addKernelPiPKiS1_PP5Shape:
        /*0000*/ 	.byte	0x01, 0x00, 0x00, 0x00, 0x00, 0x00, 0x00, 0x00, 0x20, 0x03, 0x00, 0x00, 0x00, 0x00, 0x00, 0x00
        /*0010*/ 	.byte	0x60, 0x01, 0x00, 0x00, 0x00, 0x00, 0x00, 0x00, 0xc0, 0x06, 0x00, 0x00, 0x00, 0x00, 0x00, 0x00
        /*0020*/ 	.byte	0xa0, 0x06, 0x00, 0x00, 0x00, 0x00, 0x00, 0x00, 0xc0, 0x05, 0x00, 0x00, 0x00, 0x00, 0x00, 0x00
        /*0030*/ 	.byte	0x00, 0x04, 0x00, 0x00, 0x00, 0x00, 0x00, 0x00, 0xd0, 0x06, 0x00, 0x00, 0x00, 0x00, 0x00, 0x00


//--------------------- .nv.constant2._Z11deletePointPP5Shape --------------------------
	.section	.nv.constant2._Z11deletePointPP5Shape,"a",@progbits
	.sectionflags	@""
	.align	4
.nv.constant2._Z11deletePointPP5Shape:
        /*0000*/ 	.byte	0x01, 0x00, 0x00, 0x00, 0x00, 0x00, 0x00, 0x00, 0x10, 0x03, 0x00, 0x00, 0x00, 0x00, 0x00, 0x00
        /*0010*/ 	.byte	0x50, 0x01, 0x00, 0x00, 0x00, 0x00, 0x00, 0x00, 0xb0, 0x06, 0x00, 0x00, 0x00, 0x00, 0x00, 0x00
        /*0020*/ 	.byte	0x90, 0x06, 0x00, 0x00, 0x00, 0x00, 0x00, 0x00, 0xb0, 0x05, 0x00, 0x00, 0x00, 0x00, 0x00, 0x00
        /*0030*/ 	.byte	0xf0, 0x03, 0x00, 0x00, 0x00, 0x00, 0x00, 0x00, 0xc0, 0x06, 0x00, 0x00, 0x00, 0x00, 0x00, 0x00


//--------------------- .text._Z8newPointPP5Shape --------------------------
	.section	.text._Z8newPointPP5Shape,"ax",@progbits
	.align	128
        .global         _Z8newPointPP5Shape
        .type           _Z8newPointPP5Shape,@function
        .size           _Z8newPointPP5Shape,(.L_x_17 - _Z8newPointPP5Shape)
        .other          _Z8newPointPP5Shape,@"STO_CUDA_ENTRY STV_DEFAULT"
_Z8newPointPP5Shape:
.text._Z8newPointPP5Shape:
[----:B------:R-:W0:Y:S01]  /*0000*/  LDC R1, c[0x0][0x37c] ;  /* 0x0000df00ff017b82 */ /* 0x000e220000000800 */
[----:B------:R-:W1:Y:S02]  /*0010*/  S2R R0, SR_TID.X ;  /* 0x0000000000007919 */ /* 0x000e640000002100 */
[----:B-1----:R-:W-:-:S13]  /*0020*/  ISETP.NE.AND P0, PT, R0, RZ, PT ;  /* 0x000000ff0000720c */ /* 0x002fda0003f05270 */
[----:B------:R-:W-:Y:S05]  /*0030*/  @P0 EXIT ;  /* 0x000000000000094d */ /* 0x000fea0003800000 */
[----:B------:R-:W-:Y:S01]  /*0040*/  MOV R0, 0x0 ;  /* 0x0000000000007802 */ /* 0x000fe20000000f00 */
[----:B------:R-:W-:Y:S01]  /*0050*/  IMAD.MOV.U32 R4, RZ, RZ, 0x8 ;  /* 0x00000008ff047424 */ /* 0x000fe200078e00ff */
[----:B------:R-:W1:Y:S01]  /*0060*/  LDCU.64 UR36, c[0x0][0x358] ;  /* 0x00006b00ff2477ac */ /* 0x000e620008000a00 */
[----:B------:R-:W-:Y:S01]  /*0070*/  IMAD.MOV.U32 R5, RZ, RZ, RZ ;  /* 0x000000ffff057224 */ /* 0x000fe200078e00ff */
[----:B------:R2:W3:Y:S06]  /*0080*/  LDC.64 R2, c[0x4][R0] ;  /* 0x0100000000027b82 */ /* 0x0004ec0000000a00 */
[----:B------:R-:W-:-:S07]  /*0090*/  LEPC R20, `(.L_x_0) ;  /* 0x000000001014794e */ /* 0x000fce0000000000 */
[----:B0123--:R-:W-:Y:S05]  /*00a0*/  CALL.ABS.NOINC R2 ;  /* 0x0000000002007343 */ /* 0x00ffea0003c00000 */
.L_x_0:
[----:B------:R-:W0:Y:S01]  /*00b0*/  LDCU.64 UR4, c[0x4][0x18] ;  /* 0x01000300ff0477ac */ /* 0x000e220008000a00 */
[----:B------:R-:W1:Y:S01]  /*00c0*/  LDC.64 R2, c[0x0][0x380] ;  /* 0x0000e000ff027b82 */ /* 0x000e620000000a00 */
[----:B0-----:R-:W-:-:S04]  /*00d0*/  UIADD3 UR4, UP0, UPT, UR4, 0x10, URZ ;  /* 0x0000001004047890 */ /* 0x001fc8000ff1e0ff */
[----:B------:R-:W-:Y:S02]  /*00e0*/  UIADD3.X UR5, UPT, UPT, URZ, UR5, URZ, UP0, !UPT ;  /* 0x00000005ff057290 */ /* 0x000fe400087fe4ff */
[----:B------:R-:W-:-:S04]  /*00f0*/  MOV R6, UR4 ;  /* 0x0000000400067c02 */ /* 0x000fc80008000f00 */
[----:B------:R-:W-:-:S05]  /*0100*/  IMAD.U32 R7, RZ, RZ, UR5 ;  /* 0x00000005ff077e24 */ /* 0x000fca000f8e00ff */
[----:B------:R-:W-:Y:S04]  /*0110*/  ST.E.64 desc[UR36][R4.64], R6 ;  /* 0x0000000604007985 */ /* 0x000fe8000c101b24 */
[----:B-1----:R-:W-:Y:S01]  /*0120*/  STG.E.64 desc[UR36][R2.64], R4 ;  /* 0x0000000402007986 */ /* 0x002fe2000c101b24 */
[----:B------:R-:W-:Y:S05]  /*0130*/  EXIT ;  /* 0x000000000000794d */ /* 0x000fea0003800000 */
        .type           $_Z8newPointPP5Shape$_ZN5PointD0Ev,@function
        .size           $_Z8newPointPP5Shape$_ZN5PointD0Ev,($_Z8newPointPP5Shape$_ZN5PointD1Ev - $_Z8newPointPP5Shape$_ZN5PointD0Ev)
$_Z8newPointPP5Shape$_ZN5PointD0Ev:
[----:B------:R-:W-:Y:S01]  /*0140*/  VIADD R1, R1, 0xfffffff0 ;  /* 0xfffffff001017836 */ /* 0x000fe20000000000 */
[----:B------:R-:W-:Y:S01]  /*0150*/  MOV R9, R5 ;  /* 0x0000000500097202 */ /* 0x000fe20000000f00 */
[----:B------:R-:W-:-:S03]  /*0160*/  IMAD.MOV.U32 R8, RZ, RZ, R4 ;  /* 0x000000ffff087224 */ /* 0x000fc600078e0004 */
[----:B------:R-:W-:Y:S04]  /*0170*/  STL [R1+0x8], R17 ;  /* 0x0000081101007387 */ /* 0x000fe80000100800 */
[----:B------:R-:W-:Y:S04]  /*0180*/  STL [R1+0x4], R16 ;  /* 0x0000041001007387 */ /* 0x000fe80000100800 */
[----:B------:R0:W-:Y:S01]  /*0190*/  STL [R1], R2 ;  /* 0x0000000201007387 */ /* 0x0001e20000100800 */
[----:B------:R-:W1:Y:S01]  /*01a0*/  LDCU.64 UR4, c[0x4][0x10] ;  /* 0x01000200ff0477ac */ /* 0x000e620008000a00 */
[----:B------:R-:W-:Y:S01]  /*01b0*/  MOV R0, 0x8 ;  /* 0x0000000800007802 */ /* 0x000fe20000000f00 */
[----:B------:R-:W-:Y:S01]  /*01c0*/  IMAD.MOV.U32 R4, RZ, RZ, R8 ;  /* 0x000000ffff047224 */ /* 0x000fe200078e0008 */
[----:B------:R-:W2:Y:S02]  /*01d0*/  LDCU.64 UR6, c[0x0][0x358] ;  /* 0x00006b00ff0677ac */ /* 0x000ea40008000a00 */
[----:B0-----:R0:W3:Y:S01]  /*01e0*/  LDC.64 R2, c[0x4][R0] ;  /* 0x0100000000027b82 */ /* 0x0010e20000000a00 */
[----:B------:R-:W-:Y:S01]  /*01f0*/  IMAD.MOV.U32 R5, RZ, RZ, R9 ;  /* 0x000000ffff057224 */ /* 0x000fe200078e0009 */
[----:B-1----:R-:W-:-:S04]  /*0200*/  UIADD3 UR4, UP0, UPT, UR4, 0x10, URZ ;  /* 0x0000001004047890 */ /* 0x002fc8000ff1e0ff */
[----:B------:R-:W-:Y:S02]  /*0210*/  UIADD3.X UR5, UPT, UPT, URZ, UR5, URZ, UP0, !UPT ;  /* 0x00000005ff057290 */ /* 0x000fe400087fe4ff */
[----:B------:R-:W-:-:S04]  /*0220*/  IMAD.U32 R6, RZ, RZ, UR4 ;  /* 0x00000004ff067e24 */ /* 0x000fc8000f8e00ff */
[----:B------:R-:W-:-:S05]  /*0230*/  MOV R7, UR5 ;  /* 0x0000000500077c02 */ /* 0x000fca0008000f00 */
[----:B--2---:R0:W-:Y:S01]  /*0240*/  ST.E.64 desc[UR6][R8.64], R6 ;  /* 0x0000000608007985 */ /* 0x0041e2000c101b06 */
[----:B------:R-:W-:Y:S01]  /*0250*/  MOV R16, R20 ;  /* 0x0000001400107202 */ /* 0x000fe20000000f00 */
[----:B------:R-:W-:-:S07]  /*0260*/  IMAD.MOV.U32 R17, RZ, RZ, R21 ;  /* 0x000000ffff117224 */ /* 0x000fce00078e0015 */
[----:B------:R-:W-:-:S07]  /*0270*/  LEPC R20, `(.L_x_1) ;  /* 0x000000001014794e */ /* 0x000fce0000000000 */
[----:B0--3--:R-:W-:Y:S05]  /*0280*/  CALL.ABS.NOINC R2 ;  /* 0x0000000002007343 */ /* 0x009fea0003c00000 */
.L_x_1:
[----:B------:R-:W-:Y:S01]  /*0290*/  MOV R20, R16 ;  /* 0x0000001000147202 */ /* 0x000fe20000000f00 */
[----:B------:R-:W-:Y:S01]  /*02a0*/  IMAD.MOV.U32 R21, RZ, RZ, R17 ;  /* 0x000000ffff157224 */ /* 0x000fe200078e0011 */
[----:B------:R-:W2:Y:S04]  /*02b0*/  LDL R2, [R1] ;  /* 0x0000000001027983 */ /* 0x000ea80000100800 */
[----:B------:R-:W2:Y:S04]  /*02c0*/  LDL R16, [R1+0x4] ;  /* 0x0000040001107983 */ /* 0x000ea80000100800 */
[----:B------:R0:W2:Y:S02]  /*02d0*/  LDL R17, [R1+0x8] ;  /* 0x0000080001117983 */ /* 0x0000a40000100800 */
[----:B0-----:R-:W-:Y:S01]  /*02e0*/  IADD3 R1, PT, PT, R1, 0x10, RZ ;  /* 0x0000001001017810 */ /* 0x001fe20007ffe0ff */
[----:B--2---:R-:W-:Y:S06]  /*02f0*/  RET.REL.NODEC R20 `(_Z8newPointPP5Shape) ;  /* 0xfffffffc14407950 */ /* 0x004fec0003c3ffff */
        .type           $_Z8newPointPP5Shape$_ZN5PointD1Ev,@function
        .size           $_Z8newPointPP5Shape$_ZN5PointD1Ev,($_Z8newPointPP5Shape$_ZN5ShapeD0Ev - $_Z8newPointPP5Shape$_ZN5PointD1Ev)
$_Z8newPointPP5Shape$_ZN5PointD1Ev:
[----:B------:R-:W-:Y:S01]  /*0300*/  VIADD R1, R1, 0xfffffff8 ;  /* 0xfffffff801017836 */ /* 0x000fe20000000000 */
[----:B------:R-:W-:-:S04]  /*0310*/  MOV R3, R5 ;  /* 0x0000000500037202 */ /* 0x000fc80000000f00 */
[----:B------:R0:W-:Y:S02]  /*0320*/  STL [R1], R2 ;  /* 0x0000000201007387 */ /* 0x0001e40000100800 */
[----:B0-----:R-:W-:Y:S01]  /*0330*/  IMAD.MOV.U32 R2, RZ, RZ, R4 ;  /* 0x000000ffff027224 */ /* 0x001fe200078e0004 */
[----:B------:R-:W0:Y:S01]  /*0340*/  LDCU.64 UR4, c[0x4][0x10] ;  /* 0x01000200ff0477ac */ /* 0x000e220008000a00 */
[----:B------:R-:W1:Y:S01]  /*0350*/  LDCU.64 UR6, c[0x0][0x358] ;  /* 0x00006b00ff0677ac */ /* 0x000e620008000a00 */
[----:B0-----:R-:W-:-:S04]  /*0360*/  UIADD3 UR4, UP0, UPT, UR4, 0x10, URZ ;  /* 0x0000001004047890 */ /* 0x001fc8000ff1e0ff */
[----:B------:R-:W-:Y:S02]  /*0370*/  UIADD3.X UR5, UPT, UPT, URZ, UR5, URZ, UP0, !UPT ;  /* 0x00000005ff057290 */ /* 0x000fe400087fe4ff */
[----:B------:R-:W-:-:S04]  /*0380*/  MOV R4, UR4 ;  /* 0x0000000400047c02 */ /* 0x000fc80008000f00 */
[----:B------:R-:W-:-:S05]  /*0390*/  IMAD.U32 R5, RZ, RZ, UR5 ;  /* 0x00000005ff057e24 */ /* 0x000fca000f8e00ff */
[----:B-1----:R0:W-:Y:S04]  /*03a0*/  ST.E.64 desc[UR6][R2.64], R4 ;  /* 0x0000000402007985 */ /* 0x0021e8000c101b06 */
[----:B0-----:R0:W2:Y:S02]  /*03b0*/  LDL R2, [R1] ;  /* 0x0000000001027983 */ /* 0x0010a40000100800 */
[----:B0-----:R-:W-:Y:S01]  /*03c0*/  IADD3 R1, PT, PT, R1, 0x8, RZ ;  /* 0x0000000801017810 */ /* 0x001fe20007ffe0ff */
[----:B--2---:R-:W-:Y:S06]  /*03d0*/  RET.REL.NODEC R20 `(_Z8newPointPP5Shape) ;  /* 0xfffffffc14087950 */ /* 0x004fec0003c3ffff */
        .type           $_Z8newPointPP5Shape$_ZN5ShapeD0Ev,@function
        .size           $_Z8newPointPP5Shape$_ZN5ShapeD0Ev,($_Z8newPointPP5Shape$_ZN5ShapeD1Ev - $_Z8newPointPP5Shape$_ZN5ShapeD0Ev)
$_Z8newPointPP5Shape$_ZN5ShapeD0Ev:
        /* <DEDUP_REMOVED lines=9> */
[----:B------:R-:W-:Y:S01]  /*0470*/  MOV R4, R8 ;  /* 0x0000000800047202 */ /* 0x000fe20000000f00 */
[----:B------:R-:W2:Y:S01]  /*0480*/  LDCU.64 UR6, c[0x0][0x358] ;  /* 0x00006b00ff0677ac */ /* 0x000ea20008000a00 */
[----:B0-----:R0:W3:Y:S01]  /*0490*/  LDC.64 R2, c[0x4][R0] ;  /* 0x0100000000027b82 */ /* 0x0010e20000000a00 */
[----:B-1----:R-:W-:-:S04]  /*04a0*/  UIADD3 UR4, UP0, UPT, UR4, 0x10, URZ ;  /* 0x0000001004047890 */ /* 0x002fc8000ff1e0ff */
[----:B------:R-:W-:Y:S02]  /*04b0*/  UIADD3.X UR5, UPT, UPT, URZ, UR5, URZ, UP0, !UPT ;  /* 0x00000005ff057290 */ /* 0x000fe400087fe4ff */
[----:B------:R-:W-:-:S04]  /*04c0*/  MOV R6, UR4 ;  /* 0x0000000400067c02 */ /* 0x000fc80008000f00 */
[----:B------:R-:W-:-:S05]  /*04d0*/  IMAD.U32 R7, RZ, RZ, UR5 ;  /* 0x00000005ff077e24 */ /* 0x000fca000f8e00ff */
[----:B--2---:R0:W-:Y:S01]  /*04e0*/  ST.E.64 desc[UR6][R8.64], R6 ;  /* 0x0000000608007985 */ /* 0x0041e2000c101b06 */
[----:B------:R-:W-:Y:S01]  /*04f0*/  MOV R16, R20 ;  /* 0x0000001400107202 */ /* 0x000fe20000000f00 */
[----:B------:R-:W-:-:S07]  /*0500*/  IMAD.MOV.U32 R17, RZ, RZ, R21 ;  /* 0x000000ffff117224 */ /* 0x000fce00078e0015 */
[----:B------:R-:W-:-:S07]  /*0510*/  LEPC R20, `(.L_x_2) ;  /* 0x000000001014794e */ /* 0x000fce0000000000 */
[----:B0--3--:R-:W-:Y:S05]  /*0520*/  CALL.ABS.NOINC R2 ;  /* 0x0000000002007343 */ /* 0x009fea0003c00000 */
.L_x_2:
[----:B------:R-:W-:Y:S01]  /*0530*/  MOV R20, R16 ;  /* 0x0000001000147202 */ /* 0x000fe20000000f00 */
[----:B------:R-:W-:Y:S01]  /*0540*/  IMAD.MOV.U32 R21, RZ, RZ, R17 ;  /* 0x000000ffff157224 */ /* 0x000fe200078e0011 */
[----:B------:R-:W2:Y:S04]  /*0550*/  LDL R2, [R1] ;  /* 0x0000000001027983 */ /* 0x000ea80000100800 */
[----:B------:R-:W2:Y:S04]  /*0560*/  LDL R16, [R1+0x4] ;  /* 0x0000040001107983 */ /* 0x000ea80000100800 */
[----:B------:R0:W2:Y:S02]  /*0570*/  LDL R17, [R1+0x8] ;  /* 0x0000080001117983 */ /* 0x0000a40000100800 */
[----:B0-----:R-:W-:Y:S01]  /*0580*/  IADD3 R1, PT, PT, R1, 0x10, RZ ;  /* 0x0000001001017810 */ /* 0x001fe20007ffe0ff */
[----:B--2---:R-:W-:Y:S06]  /*0590*/  RET.REL.NODEC R20 `(_Z8newPointPP5Shape) ;  /* 0xfffffff814987950 */ /* 0x004fec0003c3ffff */
        .type           $_Z8newPointPP5Shape$_ZN5ShapeD1Ev,@function
        .size           $_Z8newPointPP5Shape$_ZN5ShapeD1Ev,($_Z8newPointPP5Shape$_ZNK5Point7getTypeEv - $_Z8newPointPP5Shape$_ZN5ShapeD1Ev)
$_Z8newPointPP5Shape$_ZN5ShapeD1Ev:
        /* <DEDUP_REMOVED lines=14> */
        .type           $_Z8newPointPP5Shape$_ZNK5Point7getTypeEv,@function
        .size           $_Z8newPointPP5Shape$_ZNK5Point7getTypeEv,($_Z8newPointPP5Shape$_ZNK5Shape4DrawEv - $_Z8newPointPP5Shape$_ZNK5Point7getTypeEv)
$_Z8newPointPP5Shape$_ZNK5Point7getTypeEv:
[----:B------:R-:W-:Y:S01]  /*0680*/  IMAD.MOV.U32 R4, RZ, RZ, 0x1 ;  /* 0x00000001ff047424 */ /* 0x000fe200078e00ff */
[----:B------:R-:W-:Y:S06]  /*0690*/  RET.REL.NODEC R20 `(_Z8newPointPP5Shape) ;  /* 0xfffffff814587950 */ /* 0x000fec0003c3ffff */
        .type           $_Z8newPointPP5Shape$_ZNK5Shape4DrawEv,@function
        .size           $_Z8newPointPP5Shape$_ZNK5Shape4DrawEv,($_Z8newPointPP5Shape$_ZNK5Shape7getTypeEv - $_Z8newPointPP5Shape$_ZNK5Shape4DrawEv)
$_Z8newPointPP5Shape$_ZNK5Shape4DrawEv:
[----:B------:R-:W-:Y:S05]  /*06a0*/  RET.REL.NODEC R20 `(_Z8newPointPP5Shape) ;  /* 0xfffffff814547950 */ /* 0x000fea0003c3ffff */
        .type           $_Z8newPointPP5Shape$_ZNK5Shape7getTypeEv,@function
        .size           $_Z8newPointPP5Shape$_ZNK5Shape7getTypeEv,(.L_x_17 - $_Z8newPointPP5Shape$_ZNK5Shape7getTypeEv)
$_Z8newPointPP5Shape$_ZNK5Shape7getTypeEv:
[----:B------:R-:W-:Y:S01]  /*06b0*/  HFMA2 R4, -RZ, RZ, 0, 0 ;  /* 0x00000000ff047431 */ /* 0x000fe200000001ff */
[----:B------:R-:W-:Y:S06]  /*06c0*/  RET.REL.NODEC R20 `(_Z8newPointPP5Shape) ;  /* 0xfffffff8144c7950 */ /* 0x000fec0003c3ffff */
.L_x_3:
[----:B------:R-:W-:-:S00]  /*06d0*/  BRA `(.L_x_3) ;  /* 0xfffffffc00fc7947 */ /* 0x000fc0000383ffff */
[----:B------:R-:W-:-:S00]  /*06e0*/  NOP ;  /* 0x0000000000007918 */ /* 0x000fc00000000000 */
        /* <DEDUP_REMOVED lines=9> */
.L_x_17:


//--------------------- .text._Z9addKernelPiPKiS1_PP5Shape --------------------------
	.section	.text._Z9addKernelPiPKiS1_PP5Shape,"ax",@progbits
	.align	128
        .global         _Z9addKernelPiPKiS1_PP5Shape
        .type           _Z9addKernelPiPKiS1_PP5Shape,@function
        .size           _Z9addKernelPiPKiS1_PP5Shape,(.L_x_24 - _Z9addKernelPiPKiS1_PP5Shape)
        .other          _Z9addKernelPiPKiS1_PP5Shape,@"STO_CUDA_ENTRY STV_DEFAULT"
_Z9addKernelPiPKiS1_PP5Shape:
.text._Z9addKernelPiPKiS1_PP5Shape:
[----:B------:R-:W0:Y:S08]  /*0000*/  LDC R1, c[0x0][0x37c] ;  /* 0x0000df00ff017b82 */ /* 0x000e300000000800 */
[----:B------:R-:W1:Y:S01]  /*0010*/  LDC.64 R4, c[0x0][0x398] ;  /* 0x0000e600ff047b82 */ /* 0x000e620000000a00 */
[----:B------:R-:W1:Y:S01]  /*0020*/  LDCU.64 UR36, c[0x0][0x358] ;  /* 0x00006b00ff2477ac */ /* 0x000e620008000a00 */
[----:B------:R-:W2:Y:S06]  /*0030*/  S2R R2, SR_TID.X ;  /* 0x0000000000027919 */ /* 0x000eac0000002100 */
[----:B------:R-:W2:Y:S08]  /*0040*/  LDC.64 R6, c[0x0][0x388] ;  /* 0x0000e200ff067b82 */ /* 0x000eb00000000a00 */
[----:B------:R-:W3:Y:S01]  /*0050*/  LDC.64 R8, c[0x0][0x390] ;  /* 0x0000e400ff087b82 */ /* 0x000ee20000000a00 */
[----:B-1----:R-:W4:Y:S04]  /*0060*/  LDG.E.64 R4, desc[UR36][R4.64] ;  /* 0x0000002404047981 */ /* 0x002f28000c1e1b00 */
[----:B----4-:R-:W4:Y:S01]  /*0070*/  LD.E.64 R10, desc[UR36][R4.64] ;  /* 0x00000024040a7980 */ /* 0x010f22000c101b00 */
[----:B--2---:R-:W-:-:S04]  /*0080*/  IMAD.WIDE.U32 R6, R2, 0x4, R6 ;  /* 0x0000000402067825 */ /* 0x004fc800078e0006 */
[----:B---3--:R-:W-:Y:S01]  /*0090*/  IMAD.WIDE.U32 R8, R2, 0x4, R8 ;  /* 0x0000000402087825 */ /* 0x008fe200078e0008 */
[----:B------:R1:W5:Y:S04]  /*00a0*/  LDG.E R16, desc[UR36][R6.64] ;  /* 0x0000002406107981 */ /* 0x000368000c1e1900 */
[----:B------:R1:W5:Y:S04]  /*00b0*/  LDG.E R17, desc[UR36][R8.64] ;  /* 0x0000002408117981 */ /* 0x000368000c1e1900 */
[----:B----4-:R-:W2:Y:S01]  /*00c0*/  LD.E R10, desc[UR36][R10.64+0x18] ;  /* 0x000018240a0a7980 */ /* 0x010ea2000c101900 */
[----:B------:R-:W-:Y:S01]  /*00d0*/  MOV R20, 0x110 ;  /* 0x0000011000147802 */ /* 0x000fe20000000f00 */
[----:B------:R-:W-:Y:S01]  /*00e0*/  IMAD.MOV.U32 R21, RZ, RZ, 0x0 ;  /* 0x00000000ff157424 */ /* 0x000fe200078e00ff */
[----:B0-2---:R1:W2:Y:S06]  /*00f0*/  LDC.64 R12, c[0x2][R10] ;  /* 0x008000000a0c7b82 */ /* 0x0052ac0000000a00 */
[----:B-12--5:R-:W-:Y:S05]  /*0100*/  CALL.REL.NOINC R12 `(_Z9addKernelPiPKiS1_PP5Shape) ;  /* 0xfffffffc0cbc7344 */ /* 0x026fea0003c3ffff */
[----:B------:R-:W0:Y:S01]  /*0110*/  LDC.64 R6, c[0x0][0x380] ;  /* 0x0000e000ff067b82 */ /* 0x000e220000000a00 */
[----:B------:R-:W-:Y:S01]  /*0120*/  IADD3 R16, PT, PT, R4, R17, R16 ;  /* 0x0000001104107210 */ /* 0x000fe20007ffe010 */
[----:B0-----:R-:W-:-:S05]  /*0130*/  IMAD.WIDE.U32 R2, R2, 0x4, R6 ;  /* 0x0000000402027825 */ /* 0x001fca00078e0006 */
[----:B------:R-:W-:Y:S01]  /*0140*/  STG.E desc[UR36][R2.64], R16 ;  /* 0x0000001002007986 */ /* 0x000fe2000c101924 */
[----:B------:R-:W-:Y:S05]  /*0150*/  EXIT ;  /* 0x000000000000794d */ /* 0x000fea0003800000 */
        .type           $_Z9addKernelPiPKiS1_PP5Shape$_ZN5PointD0Ev,@function
        .size           $_Z9addKernelPiPKiS1_PP5Shape$_ZN5PointD0Ev,($_Z9addKernelPiPKiS1_PP5Shape$_ZN5PointD1Ev - $_Z9addKernelPiPKiS1_PP5Shape$_ZN5PointD0Ev)
$_Z9addKernelPiPKiS1_PP5Shape$_ZN5PointD0Ev:
        /* <DEDUP_REMOVED lines=21> */
.L_x_4:
[----:B------:R-:W-:Y:S01]  /*02b0*/  MOV R20, R16 ;  /* 0x0000001000147202 */ /* 0x000fe20000000f00 */
[----:B------:R-:W-:Y:S01]  /*02c0*/  IMAD.MOV.U32 R21, RZ, RZ, R17 ;  /* 0x000000ffff157224 */ /* 0x000fe200078e0011 */
[----:B------:R-:W2:Y:S04]  /*02d0*/  LDL R2, [R1] ;  /* 0x0000000001027983 */ /* 0x000ea80000100800 */
[----:B------:R-:W2:Y:S04]  /*02e0*/  LDL R16, [R1+0x4] ;  /* 0x0000040001107983 */ /* 0x000ea80000100800 */
[----:B------:R0:W2:Y:S02]  /*02f0*/  LDL R17, [R1+0x8] ;  /* 0x0000080001117983 */ /* 0x0000a40000100800 */
[----:B0-----:R-:W-:Y:S01]  /*0300*/  IADD3 R1, PT, PT, R1, 0x10, RZ ;  /* 0x0000001001017810 */ /* 0x001fe20007ffe0ff */
[----:B--2---:R-:W-:Y:S06]  /*0310*/  RET.REL.NODEC R20 `(_Z9addKernelPiPKiS1_PP5Shape) ;  /* 0xfffffffc14387950 */ /* 0x004fec0003c3ffff */
        .type           $_Z9addKernelPiPKiS1_PP5Shape$_ZN5PointD1Ev,@function
        .size           $_Z9addKernelPiPKiS1_PP5Shape$_ZN5PointD1Ev,($_Z9addKernelPiPKiS1_PP5Shape$_ZN5ShapeD0Ev - $_Z9addKernelPiPKiS1_PP5Shape$_ZN5PointD1Ev)
$_Z9addKernelPiPKiS1_PP5Shape$_ZN5PointD1Ev:
        /* <DEDUP_REMOVED lines=13> */
[----:B--2---:R-:W-:Y:S06]  /*03f0*/  RET.REL.NODEC R20 `(_Z9addKernelPiPKiS1_PP5Shape) ;  /* 0xfffffffc14007950 */ /* 0x004fec0003c3ffff */
        .type           $_Z9addKernelPiPKiS1_PP5Shape$_ZN5ShapeD0Ev,@function
        .size           $_Z9addKernelPiPKiS1_PP5Shape$_ZN5ShapeD0Ev,($_Z9addKernelPiPKiS1_PP5Shape$_ZN5ShapeD1Ev - $_Z9addKernelPiPKiS1_PP5Shape$_ZN5ShapeD0Ev)
$_Z9addKernelPiPKiS1_PP5Shape$_ZN5ShapeD0Ev:
        /* <DEDUP_REMOVED lines=21> */
.L_x_5:
[----:B------:R-:W-:Y:S01]  /*0550*/  MOV R20, R16 ;  /* 0x0000001000147202 */ /* 0x000fe20000000f00 */
[----:B------:R-:W-:Y:S01]  /*0560*/  IMAD.MOV.U32 R21, RZ, RZ, R17 ;  /* 0x000000ffff157224 */ /* 0x000fe200078e0011 */
[----:B------:R-:W2:Y:S04]  /*0570*/  LDL R2, [R1] ;  /* 0x0000000001027983 */ /* 0x000ea80000100800 */
[----:B------:R-:W2:Y:S04]  /*0580*/  LDL R16, [R1+0x4] ;  /* 0x0000040001107983 */ /* 0x000ea80000100800 */
[----:B------:R0:W2:Y:S02]  /*0590*/  LDL R17, [R1+0x8] ;  /* 0x0000080001117983 */ /* 0x0000a40000100800 */
[----:B0-----:R-:W-:Y:S01]  /*05a0*/  IADD3 R1, PT, PT, R1, 0x10, RZ ;  /* 0x0000001001017810 */ /* 0x001fe20007ffe0ff */
[----:B--2---:R-:W-:Y:S06]  /*05b0*/  RET.REL.NODEC R20 `(_Z9addKernelPiPKiS1_PP5Shape) ;  /* 0xfffffff814907950 */ /* 0x004fec0003c3ffff */
        .type           $_Z9addKernelPiPKiS1_PP5Shape$_ZN5ShapeD1Ev,@function
        .size           $_Z9addKernelPiPKiS1_PP5Shape$_ZN5ShapeD1Ev,($_Z9addKernelPiPKiS1_PP5Shape$_ZNK5Point7getTypeEv - $_Z9addKernelPiPKiS1_PP5Shape$_ZN5ShapeD1Ev)
$_Z9addKernelPiPKiS1_PP5Shape$_ZN5ShapeD1Ev:
        /* <DEDUP_REMOVED lines=14> */
        .type           $_Z9addKernelPiPKiS1_PP5Shape$_ZNK5Point7getTypeEv,@function
        .size           $_Z9addKernelPiPKiS1_PP5Shape$_ZNK5Point7getTypeEv,($_Z9addKernelPiPKiS1_PP5Shape$_ZNK5Shape4DrawEv - $_Z9addKernelPiPKiS1_PP5Shape$_ZNK5Point7getTypeEv)
$_Z9addKernelPiPKiS1_PP5Shape$_ZNK5Point7getTypeEv:
[----:B------:R-:W-:Y:S01]  /*06a0*/  IMAD.MOV.U32 R4, RZ, RZ, 0x1 ;  /* 0x00000001ff047424 */ /* 0x000fe200078e00ff */
[----:B------:R-:W-:Y:S06]  /*06b0*/  RET.REL.NODEC R20 `(_Z9addKernelPiPKiS1_PP5Shape) ;  /* 0xfffffff814507950 */ /* 0x000fec0003c3ffff */
        .type           $_Z9addKernelPiPKiS1_PP5Shape$_ZNK5Shape4DrawEv,@function
        .size           $_Z9addKernelPiPKiS1_PP5Shape$_ZNK5Shape4DrawEv,($_Z9addKernelPiPKiS1_PP5Shape$_ZNK5Shape7getTypeEv - $_Z9addKernelPiPKiS1_PP5Shape$_ZNK5Shape4DrawEv)
$_Z9addKernelPiPKiS1_PP5Shape$_ZNK5Shape4DrawEv:
[----:B------:R-:W-:Y:S05]  /*06c0*/  RET.REL.NODEC R20 `(_Z9addKernelPiPKiS1_PP5Shape) ;  /* 0xfffffff8144c7950 */ /* 0x000fea0003c3ffff */
        .type           $_Z9addKernelPiPKiS1_PP5Shape$_ZNK5Shape7getTypeEv,@function
        .size           $_Z9addKernelPiPKiS1_PP5Shape$_ZNK5Shape7getTypeEv,(.L_x_24 - $_Z9addKernelPiPKiS1_PP5Shape$_ZNK5Shape7getTypeEv)
$_Z9addKernelPiPKiS1_PP5Shape$_ZNK5Shape7getTypeEv:
[----:B------:R-:W-:Y:S01]  /*06d0*/  HFMA2 R4, -RZ, RZ, 0, 0 ;  /* 0x00000000ff047431 */ /* 0x000fe200000001ff */
[----:B------:R-:W-:Y:S06]  /*06e0*/  RET.REL.NODEC R20 `(_Z9addKernelPiPKiS1_PP5Shape) ;  /* 0xfffffff814447950 */ /* 0x000fec0003c3ffff */
.L_x_6:
        /* <DEDUP_REMOVED lines=9> */
.L_x_24:


//--------------------- .text._Z11deletePointPP5Shape --------------------------
	.section	.text._Z11deletePointPP5Shape,"ax",@progbits
	.align	128
        .global         _Z11deletePointPP5Shape
        .type           _Z11deletePointPP5Shape,@function
        .size           _Z11deletePointPP5Shape,(.L_x_31 - _Z11deletePointPP5Shape)
        .other          _Z11deletePointPP5Shape,@"STO_CUDA_ENTRY STV_DEFAULT"
_Z11deletePointPP5Shape:
.text._Z11deletePointPP5Shape:
[----:B------:R-:W0:Y:S01]  /*0000*/  LDC R1, c[0x0][0x37c] ;  /* 0x0000df00ff017b82 */ /* 0x000e220000000800 */
[----:B------:R-:W1:Y:S02]  /*0010*/  S2R R0, SR_TID.X ;  /* 0x0000000000007919 */ /* 0x000e640000002100 */
[----:B-1----:R-:W-:-:S13]  /*0020*/  ISETP.NE.AND P0, PT, R0, RZ, PT ;  /* 0x000000ff0000720c */ /* 0x002fda0003f05270 */
[----:B------:R-:W-:Y:S05]  /*0030*/  @P0 EXIT ;  /* 0x000000000000094d */ /* 0x000fea0003800000 */
[----:B------:R-:W1:Y:S01]  /*0040*/  LDC.64 R2, c[0x0][0x380] ;  /* 0x0000e000ff027b82 */ /* 0x000e620000000a00 */
[----:B------:R-:W1:Y:S02]  /*0050*/  LDCU.64 UR4, c[0x0][0x358] ;  /* 0x00006b00ff0477ac */ /* 0x000e640008000a00 */
[----:B-1----:R-:W2:Y:S02]  /*0060*/  LDG.E.64 R2, desc[UR4][R2.64] ;  /* 0x0000000402027981 */ /* 0x002ea4000c1e1b00 */
[----:B--2---:R-:W-:-:S04]  /*0070*/  ISETP.NE.U32.AND P0, PT, R2, RZ, PT ;  /* 0x000000ff0200720c */ /* 0x004fc80003f05070 */
[----:B------:R-:W-:-:S13]  /*0080*/  ISETP.NE.AND.EX P0, PT, R3, RZ, PT, P0 ;  /* 0x000000ff0300720c */ /* 0x000fda0003f05300 */
[----:B------:R-:W-:Y:S05]  /*0090*/  @!P0 EXIT ;  /* 0x000000000000894d */ /* 0x000fea0003800000 */
[----:B------:R-:W2:Y:S04]  /*00a0*/  LD.E.64 R6, desc[UR4][R2.64] ;  /* 0x0000000402067980 */ /* 0x000ea8000c101b00 */
[----:B--2---:R-:W2:Y:S01]  /*00b0*/  LD.E R6, desc[UR4][R6.64+0x8] ;  /* 0x0000080406067980 */ /* 0x004ea2000c101900 */
[----:B------:R-:W-:Y:S01]  /*00c0*/  HFMA2 R21, -RZ, RZ, 0, 0 ;  /* 0x00000000ff157431 */ /* 0x000fe200000001ff */
[----:B------:R-:W-:Y:S01]  /*00d0*/  BSSY.RECONVERGENT B6, `(.L_x_7) ;  /* 0x0000006000067945 */ /* 0x000fe20003800200 */
[----:B------:R-:W-:Y:S01]  /*00e0*/  IMAD.MOV.U32 R4, RZ, RZ, R2 ;  /* 0x000000ffff047224 */ /* 0x000fe200078e0002 */
[----:B------:R-:W-:Y:S01]  /*00f0*/  MOV R20, 0x130 ;  /* 0x0000013000147802 */ /* 0x000fe20000000f00 */
[----:B------:R-:W-:Y:S01]  /*0100*/  IMAD.MOV.U32 R5, RZ, RZ, R3 ;  /* 0x000000ffff057224 */ /* 0x000fe200078e0003 */
[----:B--2---:R1:W2:Y:S06]  /*0110*/  LDC.64 R8, c[0x2][R6] ;  /* 0x0080000006087b82 */ /* 0x0042ac0000000a00 */
[----:B012---:R-:W-:Y:S05]  /*0120*/  CALL.REL.NOINC R8 `(_Z11deletePointPP5Shape) ;  /* 0xfffffffc08b47344 */ /* 0x007fea0003c3ffff */
[----:B------:R-:W-:Y:S05]  /*0130*/  BSYNC.RECONVERGENT B6 ;  /* 0x0000000000067941 */ /* 0x000fea0003800200 */
.L_x_7:
[----:B------:R-:W-:Y:S05]  /*0140*/  EXIT ;  /* 0x000000000000794d */ /* 0x000fea0003800000 */
        .type           $_Z11deletePointPP5Shape$_ZN5PointD0Ev,@function
        .size           $_Z11deletePointPP5Shape$_ZN5PointD0Ev,($_Z11deletePointPP5Shape$_ZN5PointD1Ev - $_Z11deletePointPP5Shape$_ZN5PointD0Ev)
$_Z11deletePointPP5Shape$_ZN5PointD0Ev:
        /* <DEDUP_REMOVED lines=14> */
[----:B------:R-:W-:-:S04]  /*0230*/  IMAD.U32 R6, RZ, RZ, UR4 ;  /* 0x00000004ff067e24 */ /* 0x000fc8000f8e00ff */
[----:B------:R-:W-:-:S05]  /*0240*/  IMAD.U32 R7, RZ, RZ, UR5 ;  /* 0x00000005ff077e24 */ /* 0x000fca000f8e00ff */
[----:B--2---:R0:W-:Y:S01]  /*0250*/  ST.E.64 desc[UR6][R8.64], R6 ;  /* 0x0000000608007985 */ /* 0x0041e2000c101b06 */
[----:B------:R-:W-:Y:S01]  /*0260*/  IMAD.MOV.U32 R16, RZ, RZ, R20 ;  /* 0x000000ffff107224 */ /* 0x000fe200078e0014 */
[----:B------:R-:W-:-:S07]  /*0270*/  MOV R17, R21 ;  /* 0x0000001500117202 */ /* 0x000fce0000000f00 */
[----:B------:R-:W-:-:S07]  /*0280*/  LEPC R20, `(.L_x_8) ;  /* 0x000000001014794e */ /* 0x000fce0000000000 */
[----:B0--3--:R-:W-:Y:S05]  /*0290*/  CALL.ABS.NOINC R2 ;  /* 0x0000000002007343 */ /* 0x009fea0003c00000 */
.L_x_8:
[----:B------:R-:W-:Y:S01]  /*02a0*/  IMAD.MOV.U32 R20, RZ, RZ, R16 ;  /* 0x000000ffff147224 */ /* 0x000fe200078e0010 */
[----:B------:R-:W2:Y:S01]  /*02b0*/  LDL R2, [R1] ;  /* 0x0000000001027983 */ /* 0x000ea20000100800 */
[----:B------:R-:W-:-:S03]  /*02c0*/  IMAD.MOV.U32 R21, RZ, RZ, R17 ;  /* 0x000000ffff157224 */ /* 0x000fc600078e0011 */
[----:B------:R-:W2:Y:S04]  /*02d0*/  LDL R16, [R1+0x4] ;  /* 0x0000040001107983 */ /* 0x000ea80000100800 */
[----:B------:R0:W2:Y:S02]  /*02e0*/  LDL R17, [R1+0x8] ;  /* 0x0000080001117983 */ /* 0x0000a40000100800 */
[----:B0-----:R-:W-:Y:S01]  /*02f0*/  IADD3 R1, PT, PT, R1, 0x10, RZ ;  /* 0x0000001001017810 */ /* 0x001fe20007ffe0ff */
[----:B--2---:R-:W-:Y:S06]  /*0300*/  RET.REL.NODEC R20 `(_Z11deletePointPP5Shape) ;  /* 0xfffffffc143c7950 */ /* 0x004fec0003c3ffff */
        .type           $_Z11deletePointPP5Shape$_ZN5PointD1Ev,@function
        .size           $_Z11deletePointPP5Shape$_ZN5PointD1Ev,($_Z11deletePointPP5Shape$_ZN5ShapeD0Ev - $_Z11deletePointPP5Shape$_ZN5PointD1Ev)
$_Z11deletePointPP5Shape$_ZN5PointD1Ev:
        /* <DEDUP_REMOVED lines=13> */
[----:B--2---:R-:W-:Y:S06]  /*03e0*/  RET.REL.NODEC R20 `(_Z11deletePointPP5Shape) ;  /* 0xfffffffc14047950 */ /* 0x004fec0003c3ffff */
        .type           $_Z11deletePointPP5Shape$_ZN5ShapeD0Ev,@function
        .size           $_Z11deletePointPP5Shape$_ZN5ShapeD0Ev,($_Z11deletePointPP5Shape$_ZN5ShapeD1Ev - $_Z11deletePointPP5Shape$_ZN5ShapeD0Ev)
$_Z11deletePointPP5Shape$_ZN5ShapeD0Ev:
        /* <DEDUP_REMOVED lines=21> */
.L_x_9:
[----:B------:R-:W-:Y:S01]  /*0540*/  MOV R20, R16 ;  /* 0x0000001000147202 */ /* 0x000fe20000000f00 */
[----:B------:R-:W-:Y:S01]  /*0550*/  IMAD.MOV.U32 R21, RZ, RZ, R17 ;  /* 0x000000ffff157224 */ /* 0x000fe200078e0011 */
[----:B------:R-:W2:Y:S04]  /*0560*/  LDL R2, [R1] ;  /* 0x0000000001027983 */ /* 0x000ea80000100800 */
[----:B------:R-:W2:Y:S04]  /*0570*/  LDL R16, [R1+0x4] ;  /* 0x0000040001107983 */ /* 0x000ea80000100800 */
[----:B------:R0:W2:Y:S02]  /*0580*/  LDL R17, [R1+0x8] ;  /* 0x0000080001117983 */ /* 0x0000a40000100800 */
[----:B0-----:R-:W-:Y:S01]  /*0590*/  IADD3 R1, PT, PT, R1, 0x10, RZ ;  /* 0x0000001001017810 */ /* 0x001fe20007ffe0ff */
[----:B--2---:R-:W-:Y:S06]  /*05a0*/  RET.REL.NODEC R20 `(_Z11deletePointPP5Shape) ;  /* 0xfffffff814947950 */ /* 0x004fec0003c3ffff */
        .type           $_Z11deletePointPP5Shape$_ZN5ShapeD1Ev,@function
        .size           $_Z11deletePointPP5Shape$_ZN5ShapeD1Ev,($_Z11deletePointPP5Shape$_ZNK5Point7getTypeEv - $_Z11deletePointPP5Shape$_ZN5ShapeD1Ev)
$_Z11deletePointPP5Shape$_ZN5ShapeD1Ev:
        /* <DEDUP_REMOVED lines=14> */
        .type           $_Z11deletePointPP5Shape$_ZNK5Point7getTypeEv,@function
        .size           $_Z11deletePointPP5Shape$_ZNK5Point7getTypeEv,($_Z11deletePointPP5Shape$_ZNK5Shape4DrawEv - $_Z11deletePointPP5Shape$_ZNK5Point7getTypeEv)
$_Z11deletePointPP5Shape$_ZNK5Point7getTypeEv:
[----:B------:R-:W-:Y:S01]  /*0690*/  IMAD.MOV.U32 R4, RZ, RZ, 0x1 ;  /* 0x00000001ff047424 */ /* 0x000fe200078e00ff */
[----:B------:R-:W-:Y:S06]  /*06a0*/  RET.REL.NODEC R20 `(_Z11deletePointPP5Shape) ;  /* 0xfffffff814547950 */ /* 0x000fec0003c3ffff */
        .type           $_Z11deletePointPP5Shape$_ZNK5Shape4DrawEv,@function
        .size           $_Z11deletePointPP5Shape$_ZNK5Shape4DrawEv,($_Z11deletePointPP5Shape$_ZNK5Shape7getTypeEv - $_Z11deletePointPP5Shape$_ZNK5Shape4DrawEv)
$_Z11deletePointPP5Shape$_ZNK5Shape4DrawEv:
[----:B------:R-:W-:Y:S05]  /*06b0*/  RET.REL.NODEC R20 `(_Z11deletePointPP5Shape) ;  /* 0xfffffff814507950 */ /* 0x000fea0003c3ffff */
        .type           $_Z11deletePointPP5Shape$_ZNK5Shape7getTypeEv,@function
        .size           $_Z11deletePointPP5Shape$_ZNK5Shape7getTypeEv,(.L_x_31 - $_Z11deletePointPP5Shape$_ZNK5Shape7getTypeEv)
$_Z11deletePointPP5Shape$_ZNK5Shape7getTypeEv:
[----:B------:R-:W-:Y:S01]  /*06c0*/  HFMA2 R4, -RZ, RZ, 0, 0 ;  /* 0x00000000ff047431 */ /* 0x000fe200000001ff */
[----:B------:R-:W-:Y:S06]  /*06d0*/  RET.REL.NODEC R20 `(_Z11deletePointPP5Shape) ;  /* 0xfffffff814487950 */ /* 0x000fec0003c3ffff */
.L_x_10:
        /* <DEDUP_REMOVED lines=10> */
.L_x_31:


//--------------------- .nv.global.init           --------------------------
	.section	.nv.global.init,"aw",@progbits
	.align	8
.nv.global.init:
	.type		_ZTV5Shape,@object
	.size		_ZTV5Shape,(_ZTV5Point - _ZTV5Shape)
_ZTV5Shape:
        /*0000*/ 	.byte	0x00, 0x00, 0x00, 0x00, 0x00, 0x00, 0x00, 0x00, 0x00, 0x00, 0x00, 0x00, 0x00, 0x00, 0x00, 0x00
        /*0010*/ 	.byte	0x28, 0x00, 0x00, 0x00, 0x00, 0x00, 0x00, 0x00, 0x30, 0x00, 0x00, 0x00, 0x00, 0x00, 0x00, 0x00
        /*0020*/ 	.byte	0x18, 0x00, 0x00, 0x00, 0x00, 0x00, 0x00, 0x00, 0x38, 0x00, 0x00, 0x00, 0x00, 0x00, 0x00, 0x00
	.type		_ZTV5Point,@object
	.size		_ZTV5Point,(.L_1 - _ZTV5Point)
_ZTV5Point:
        /*0030*/ 	.byte	0x00, 0x00, 0x00, 0x00, 0x00, 0x00, 0x00, 0x00, 0x00, 0x00, 0x00, 0x00, 0x00, 0x00, 0x00, 0x00
        /*0040*/ 	.byte	0x08, 0x00, 0x00, 0x00, 0x00, 0x00, 0x00, 0x00, 0x10, 0x00, 0x00, 0x00, 0x00, 0x00, 0x00, 0x00
        /*0050*/ 	.byte	0x18, 0x00, 0x00, 0x00, 0x00, 0x00, 0x00, 0x00, 0x20, 0x00, 0x00, 0x00, 0x00, 0x00, 0x00, 0x00
.L_1:


//--------------------- .nv.shared.reserved.0     --------------------------
	.section	.nv.shared.reserved.0,"aw",@nobits
	.weak		__nv_reservedSMEM_offset_0_alias
	.size		__nv_reservedSMEM_offset_0_alias, 0, 64
	.other		__nv_reservedSMEM_offset_0_alias,@"STO_CUDA_RESERVED_SHARED STV_DEFAULT"
__nv_reservedSMEM_offset_0_alias:
	.zero		0
	.zero		64


//--------------------- .nv.constant0._Z8newPointPP5Shape --------------------------
	.section	.nv.constant0._Z8newPointPP5Shape,"a",@progbits
	.sectionflags	@""
	.align	4
.nv.constant0._Z8newPointPP5Shape:
	.zero		904


//--------------------- .nv.constant0._Z9addKernelPiPKiS1_PP5Shape --------------------------
	.section	.nv.constant0._Z9addKernelPiPKiS1_PP5Shape,"a",@progbits
	.sectionflags	@""
	.align	4
.nv.constant0._Z9addKernelPiPKiS1_PP5Shape:
	.zero		928


//--------------------- .nv.constant0._Z11deletePointPP5Shape --------------------------
	.section	.nv.constant0._Z11deletePointPP5Shape,"a",@progbits
	.sectionflags	@""
	.align	4
.nv.constant0._Z11deletePointPP5Shape:
	.zero		904


//--------------------- SYMBOLS --------------------------

	.type		.nv.reservedSmem.offset0,@object
	.size		.nv.reservedSmem.offset0,0x4
	.type		malloc,@function
	.type		free,@function
